//
// Generated by NVIDIA NVVM Compiler
//
// Compiler Build ID: CL-36424714
// Cuda compilation tools, release 13.0, V13.0.88
// Based on NVVM 20.0.0
//

.version 9.0
.target sm_100
.address_size 64

	// .globl	_Z10KERNEL_maxPfS_i

.visible .entry _Z10KERNEL_maxPfS_i(
	.param .u64 .ptr .align 1 _Z10KERNEL_maxPfS_i_param_0,
	.param .u64 .ptr .align 1 _Z10KERNEL_maxPfS_i_param_1,
	.param .u32 _Z10KERNEL_maxPfS_i_param_2
)
{
	.reg .pred 	%p<25>;
	.reg .b32 	%r<70>;
	.reg .b32 	%f<33>;
	.reg .b64 	%rd<21>;

	ld.param.u64 	%rd6, [_Z10KERNEL_maxPfS_i_param_0];
	ld.param.u64 	%rd7, [_Z10KERNEL_maxPfS_i_param_1];
	ld.param.u32 	%r27, [_Z10KERNEL_maxPfS_i_param_2];
	cvta.to.global.u64 	%rd1, %rd7;
	mov.u32 	%r1, %tid.x;
	mul.lo.s32 	%r2, %r27, %r1;
	mul.wide.s32 	%rd8, %r2, 4;
	add.s64 	%rd2, %rd1, %rd8;
	ld.global.f32 	%f2, [%rd2];
	cvt.rzi.s32.f32 	%r69, %f2;
	setp.lt.s32 	%p1, %r27, 1;
	@%p1 bra 	$L__BB0_13;
	and.b32  	%r4, %r27, 7;
	setp.lt.u32 	%p2, %r27, 8;
	mov.b32 	%r64, 0;
	@%p2 bra 	$L__BB0_4;
	and.b32  	%r64, %r27, 2147483640;
	neg.s32 	%r58, %r64;
	add.s64 	%rd10, %rd8, %rd1;
	add.s64 	%rd20, %rd10, 16;
$L__BB0_3:
	.pragma "nounroll";
	cvt.rn.f32.s32 	%f3, %r69;
	ld.global.f32 	%f4, [%rd20+-16];
	setp.gt.f32 	%p3, %f4, %f3;
	cvt.rzi.s32.f32 	%r30, %f4;
	selp.b32 	%r31, %r30, %r69, %p3;
	cvt.rn.f32.s32 	%f5, %r31;
	ld.global.f32 	%f6, [%rd20+-12];
	setp.gt.f32 	%p4, %f6, %f5;
	cvt.rzi.s32.f32 	%r32, %f6;
	selp.b32 	%r33, %r32, %r31, %p4;
	cvt.rn.f32.s32 	%f7, %r33;
	ld.global.f32 	%f8, [%rd20+-8];
	setp.gt.f32 	%p5, %f8, %f7;
	cvt.rzi.s32.f32 	%r34, %f8;
	selp.b32 	%r35, %r34, %r33, %p5;
	cvt.rn.f32.s32 	%f9, %r35;
	ld.global.f32 	%f10, [%rd20+-4];
	setp.gt.f32 	%p6, %f10, %f9;
	cvt.rzi.s32.f32 	%r36, %f10;
	selp.b32 	%r37, %r36, %r35, %p6;
	cvt.rn.f32.s32 	%f11, %r37;
	ld.global.f32 	%f12, [%rd20];
	setp.gt.f32 	%p7, %f12, %f11;
	cvt.rzi.s32.f32 	%r38, %f12;
	selp.b32 	%r39, %r38, %r37, %p7;
	cvt.rn.f32.s32 	%f13, %r39;
	ld.global.f32 	%f14, [%rd20+4];
	setp.gt.f32 	%p8, %f14, %f13;
	cvt.rzi.s32.f32 	%r40, %f14;
	selp.b32 	%r41, %r40, %r39, %p8;
	cvt.rn.f32.s32 	%f15, %r41;
	ld.global.f32 	%f16, [%rd20+8];
	setp.gt.f32 	%p9, %f16, %f15;
	cvt.rzi.s32.f32 	%r42, %f16;
	selp.b32 	%r43, %r42, %r41, %p9;
	cvt.rn.f32.s32 	%f17, %r43;
	ld.global.f32 	%f18, [%rd20+12];
	setp.gt.f32 	%p10, %f18, %f17;
	cvt.rzi.s32.f32 	%r44, %f18;
	selp.b32 	%r69, %r44, %r43, %p10;
	add.s32 	%r58, %r58, 8;
	add.s64 	%rd20, %rd20, 32;
	setp.ne.s32 	%p11, %r58, 0;
	@%p11 bra 	$L__BB0_3;
$L__BB0_4:
	setp.eq.s32 	%p12, %r4, 0;
	@%p12 bra 	$L__BB0_13;
	and.b32  	%r14, %r27, 3;
	setp.lt.u32 	%p13, %r4, 4;
	@%p13 bra 	$L__BB0_7;
	cvt.rn.f32.s32 	%f19, %r69;
	mul.wide.u32 	%rd11, %r64, 4;
	add.s64 	%rd12, %rd2, %rd11;
	ld.global.f32 	%f20, [%rd12];
	setp.gt.f32 	%p14, %f20, %f19;
	cvt.rzi.s32.f32 	%r46, %f20;
	selp.b32 	%r47, %r46, %r69, %p14;
	cvt.rn.f32.s32 	%f21, %r47;
	ld.global.f32 	%f22, [%rd12+4];
	setp.gt.f32 	%p15, %f22, %f21;
	cvt.rzi.s32.f32 	%r48, %f22;
	selp.b32 	%r49, %r48, %r47, %p15;
	cvt.rn.f32.s32 	%f23, %r49;
	ld.global.f32 	%f24, [%rd12+8];
	setp.gt.f32 	%p16, %f24, %f23;
	cvt.rzi.s32.f32 	%r50, %f24;
	selp.b32 	%r51, %r50, %r49, %p16;
	cvt.rn.f32.s32 	%f25, %r51;
	ld.global.f32 	%f26, [%rd12+12];
	setp.gt.f32 	%p17, %f26, %f25;
	cvt.rzi.s32.f32 	%r52, %f26;
	selp.b32 	%r69, %r52, %r51, %p17;
	add.s32 	%r64, %r64, 4;
$L__BB0_7:
	setp.eq.s32 	%p18, %r14, 0;
	@%p18 bra 	$L__BB0_13;
	setp.eq.s32 	%p19, %r14, 1;
	@%p19 bra 	$L__BB0_10;
	cvt.rn.f32.s32 	%f27, %r69;
	mul.wide.u32 	%rd13, %r64, 4;
	add.s64 	%rd14, %rd2, %rd13;
	ld.global.f32 	%f28, [%rd14];
	setp.gt.f32 	%p20, %f28, %f27;
	cvt.rzi.s32.f32 	%r54, %f28;
	selp.b32 	%r55, %r54, %r69, %p20;
	cvt.rn.f32.s32 	%f29, %r55;
	ld.global.f32 	%f30, [%rd14+4];
	setp.gt.f32 	%p21, %f30, %f29;
	cvt.rzi.s32.f32 	%r56, %f30;
	selp.b32 	%r69, %r56, %r55, %p21;
	add.s32 	%r64, %r64, 2;
$L__BB0_10:
	and.b32  	%r57, %r27, 1;
	setp.eq.b32 	%p22, %r57, 1;
	not.pred 	%p23, %p22;
	@%p23 bra 	$L__BB0_13;
	cvt.rn.f32.s32 	%f31, %r69;
	mul.wide.u32 	%rd15, %r64, 4;
	add.s64 	%rd16, %rd2, %rd15;
	ld.global.f32 	%f1, [%rd16];
	setp.leu.f32 	%p24, %f1, %f31;
	@%p24 bra 	$L__BB0_13;
	cvt.rzi.s32.f32 	%r69, %f1;
$L__BB0_13:
	cvta.to.global.u64 	%rd17, %rd6;
	cvt.rn.f32.s32 	%f32, %r69;
	mul.wide.u32 	%rd18, %r1, 4;
	add.s64 	%rd19, %rd17, %rd18;
	st.global.f32 	[%rd19], %f32;
	ret;

}


// ===== COMPILED SASS (sm_100) =====

	.target	sm_100

	.elftype	@"ET_EXEC"


//--------------------- .note.nv.tkinfo           --------------------------
	.section	.note.nv.tkinfo,"",@"SHT_NOTE"
	.sectionflags	@"SHF_NOTE_NV_TKINFO"
	.tkinfo
        /*0018*/ 	.word	0x00000002
        /*0030*/ 	.string	""
        /*0030*/ 	.string	"ptxas"
        /*0030*/ 	.string	"Cuda compilation tools, release 13.0, V13.0.88"
        /*0030*/ 	.string	"Build cuda_13.0.r13.0/compiler.36424714_0"
        /*0030*/ 	.string	"-arch sm_100 -m 64 "



//--------------------- .note.nv.cuinfo           --------------------------
	.section	.note.nv.cuinfo,"",@"SHT_NOTE"
	.sectionflags	@"SHF_NOTE_NV_CUINFO"
        /*0018*/ 	.short	0x0002
        /*001a*/ 	.short	0x0064
        /*001c*/ 	.short	0x0082
	.zero		2


//--------------------- .nv.info                  --------------------------
	.section	.nv.info,"",@"SHT_CUDA_INFO"
	.align	4


	//----- nvinfo : EIATTR_REGCOUNT
	.align		4
        /*0000*/ 	.byte	0x04, 0x2f
        /*0002*/ 	.short	(.L_1 - .L_0)
	.align		4
.L_0:
        /*0004*/ 	.word	index@(_Z10KERNEL_maxPfS_i)
        /*0008*/ 	.word	0x0000001a


	//----- nvinfo : EIATTR_FRAME_SIZE
	.align		4
.L_1:
        /*000c*/ 	.byte	0x04, 0x11
        /*000e*/ 	.short	(.L_3 - .L_2)
	.align		4
.L_2:
        /*0010*/ 	.word	index@(_Z10KERNEL_maxPfS_i)
        /*0014*/ 	.word	0x00000000


	//----- nvinfo : EIATTR_MIN_STACK_SIZE
	.align		4
.L_3:
        /*0018*/ 	.byte	0x04, 0x12
        /*001a*/ 	.short	(.L_5 - .L_4)
	.align		4
.L_4:
        /*001c*/ 	.word	index@(_Z10KERNEL_maxPfS_i)
        /*0020*/ 	.word	0x00000000
.L_5:


//--------------------- .nv.compat                --------------------------
	.section	.nv.compat,"",@"SHT_CUDA_COMPAT_INFO"
	.align	4
        /*0000*/ 	.byte	0x02, 0x09, 0x00, 0x00, 0x02, 0x02, 0x01, 0x00, 0x02, 0x05, 0x05, 0x00, 0x03, 0x07, 0x01, 0x01
        /*0010*/ 	.byte	0x02, 0x03, 0x00, 0x00, 0x02, 0x06, 0x01, 0x00, 0x04, 0x0b, 0x08, 0x00, 0x09, 0x00, 0x00, 0x00
        /*0020*/ 	.byte	0x00, 0x00, 0x00, 0x00


//--------------------- .nv.info._Z10KERNEL_maxPfS_i --------------------------
	.section	.nv.info._Z10KERNEL_maxPfS_i,"",@"SHT_CUDA_INFO"
	.sectionflags	@""
	.align	4


	//----- nvinfo : EIATTR_CUDA_API_VERSION
	.align		4
        /*0000*/ 	.byte	0x04, 0x37
        /*0002*/ 	.short	(.L_7 - .L_6)
.L_6:
        /*0004*/ 	.word	0x00000082


	//----- nvinfo : EIATTR_KPARAM_INFO
	.align		4
.L_7:
        /*0008*/ 	.byte	0x04, 0x17
        /*000a*/ 	.short	(.L_9 - .L_8)
.L_8:
        /*000c*/ 	.word	0x00000000
        /*0010*/ 	.short	0x0002
        /*0012*/ 	.short	0x0010
        /*0014*/ 	.byte	0x00, 0xf0, 0x11, 0x00


	//----- nvinfo : EIATTR_KPARAM_INFO
	.align		4
.L_9:
        /*0018*/ 	.byte	0x04, 0x17
        /*001a*/ 	.short	(.L_11 - .L_10)
.L_10:
        /*001c*/ 	.word	0x00000000
        /*0020*/ 	.short	0x0001
        /*0022*/ 	.short	0x0008
        /*0024*/ 	.byte	0x00, 0xf5, 0x21, 0x00


	//----- nvinfo : EIATTR_KPARAM_INFO
	.align		4
.L_11:
        /*0028*/ 	.byte	0x04, 0x17
        /*002a*/ 	.short	(.L_13 - .L_12)
.L_12:
        /*002c*/ 	.word	0x00000000
        /*0030*/ 	.short	0x0000
        /*0032*/ 	.short	0x0000
        /*0034*/ 	.byte	0x00, 0xf5, 0x21, 0x00


	//----- nvinfo : EIATTR_SPARSE_MMA_MASK
	.align		4
.L_13:
        /*0038*/ 	.byte	0x03, 0x50
        /*003a*/ 	.short	0x0000


	//----- nvinfo : EIATTR_MAXREG_COUNT
	.align		4
        /*003c*/ 	.byte	0x03, 0x1b
        /*003e*/ 	.short	0x00ff


	//----- nvinfo : EIATTR_MERCURY_ISA_VERSION
	.align		4
        /*0040*/ 	.byte	0x03, 0x5f
        /*0042*/ 	.short	0x0101


	//----- nvinfo : EIATTR_VRC_CTA_INIT_COUNT
	.align		4
        /*0044*/ 	.byte	0x02, 0x4a
	.zero		1
	.zero		1


	//----- nvinfo : EIATTR_EXIT_INSTR_OFFSETS
	.align		4
        /*0048*/ 	.byte	0x04, 0x1c
        /*004a*/ 	.short	(.L_15 - .L_14)


	//   ....[0]....
.L_14:
        /*004c*/ 	.word	0x000006c0


	//----- nvinfo : EIATTR_CBANK_PARAM_SIZE
	.align		4
.L_15:
        /*0050*/ 	.byte	0x03, 0x19
        /*0052*/ 	.short	0x0014


	//----- nvinfo : EIATTR_PARAM_CBANK
	.align		4
        /*0054*/ 	.byte	0x04, 0x0a
        /*0056*/ 	.short	(.L_17 - .L_16)
	.align		4
.L_16:
        /*0058*/ 	.word	index@(.nv.constant0._Z10KERNEL_maxPfS_i)
        /*005c*/ 	.short	0x0380
        /*005e*/ 	.short	0x0014


	//----- nvinfo : EIATTR_SW_WAR
	.align		4
.L_17:
        /*0060*/ 	.byte	0x04, 0x36
        /*0062*/ 	.short	(.L_19 - .L_18)
.L_18:
        /*0064*/ 	.word	0x00000008
.L_19:


//--------------------- .nv.callgraph             --------------------------
	.section	.nv.callgraph,"",@"SHT_CUDA_CALLGRAPH"
	.align	4
	.sectionentsize	8
	.align		4
        /*0000*/ 	.word	0x00000000
	.align		4
        /*0004*/ 	.word	0xffffffff
	.align		4
        /*0008*/ 	.word	0x00000000
	.align		4
        /*000c*/ 	.word	0xfffffffe
	.align		4
        /*0010*/ 	.word	0x00000000
	.align		4
        /*0014*/ 	.word	0xfffffffd
	.align		4
        /*0018*/ 	.word	0x00000000
	.align		4
        /*001c*/ 	.word	0xfffffffc


//--------------------- .text._Z10KERNEL_maxPfS_i --------------------------
	.section	.text._Z10KERNEL_maxPfS_i,"ax",@progbits
	.align	128
        .global         _Z10KERNEL_maxPfS_i
        .type           _Z10KERNEL_maxPfS_i,@function
        .size           _Z10KERNEL_maxPfS_i,(.L_x_6 - _Z10KERNEL_maxPfS_i)
        .other          _Z10KERNEL_maxPfS_i,@"STO_CUDA_ENTRY STV_DEFAULT"
_Z10KERNEL_maxPfS_i:
.text._Z10KERNEL_maxPfS_i:
[----:B------:R-:W-:Y:S01]  /*0000*/  LDC R1, c[0x0][0x37c] ;  /* 0x0000df00ff017b82 */ /* 0x000fe20000000800 */
[----:B------:R-:W0:Y:S07]  /*0010*/  S2R R0, SR_TID.X ;  /* 0x0000000000007919 */ /* 0x000e2e0000002100 */
[----:B------:R-:W1:Y:S01]  /*0020*/  LDC.64 R2, c[0x0][0x388] ;  /* 0x0000e200ff027b82 */ /* 0x000e620000000a00 */
[----:B------:R-:W0:Y:S01]  /*0030*/  LDCU UR4, c[0x0][0x390] ;  /* 0x00007200ff0477ac */ /* 0x000e220008000800 */
[----:B------:R-:W2:Y:S01]  /*0040*/  LDCU.64 UR8, c[0x0][0x358] ;  /* 0x00006b00ff0877ac */ /* 0x000ea20008000a00 */
[----:B0-----:R-:W-:-:S04]  /*0050*/  IMAD R5, R0, UR4, RZ ;  /* 0x0000000400057c24 */ /* 0x001fc8000f8e02ff */
[----:B-1----:R-:W-:-:S05]  /*0060*/  IMAD.WIDE R2, R5, 0x4, R2 ;  /* 0x0000000405027825 */ /* 0x002fca00078e0202 */
[----:B--2---:R-:W2:Y:S01]  /*0070*/  LDG.E R6, desc[UR8][R2.64] ;  /* 0x0000000802067981 */ /* 0x004ea2000c1e1900 */
[----:B------:R-:W-:Y:S01]  /*0080*/  UISETP.GE.AND UP0, UPT, UR4, 0x1, UPT ;  /* 0x000000010400788c */ /* 0x000fe2000bf06270 */
[----:B--2---:R-:W0:Y:S08]  /*0090*/  F2I.TRUNC.NTZ R6, R6 ;  /* 0x0000000600067305 */ /* 0x004e30000020f100 */
[----:B------:R-:W-:Y:S05]  /*00a0*/  BRA.U !UP0, `(.L_x_0) ;  /* 0x0000000508747547 */ /* 0x000fea000b800000 */
[----:B------:R-:W-:Y:S01]  /*00b0*/  UISETP.GE.U32.AND UP1, UPT, UR4, 0x8, UPT ;  /* 0x000000080400788c */ /* 0x000fe2000bf26070 */
[----:B------:R-:W-:Y:S01]  /*00c0*/  IMAD.MOV.U32 R7, RZ, RZ, RZ ;  /* 0x000000ffff077224 */ /* 0x000fe200078e00ff */
[----:B------:R-:W-:-:S04]  /*00d0*/  ULOP3.LUT UR5, UR4, 0x7, URZ, 0xc0, !UPT ;  /* 0x0000000704057892 */ /* 0x000fc8000f8ec0ff */
[----:B------:R-:W-:-:S03]  /*00e0*/  UISETP.NE.AND UP0, UPT, UR5, URZ, UPT ;  /* 0x000000ff0500728c */ /* 0x000fc6000bf05270 */
[----:B------:R-:W-:Y:S08]  /*00f0*/  BRA.U !UP1, `(.L_x_1) ;  /* 0x0000000109b07547 */ /* 0x000ff0000b800000 */
[----:B------:R-:W-:Y:S01]  /*0100*/  ULOP3.LUT UR6, UR4, 0x7ffffff8, URZ, 0xc0, !UPT ;  /* 0x7ffffff804067892 */ /* 0x000fe2000f8ec0ff */
[----:B------:R-:W-:-:S03]  /*0110*/  IADD3 R4, P0, PT, R2, 0x10, RZ ;  /* 0x0000001002047810 */ /* 0x000fc60007f1e0ff */
[----:B------:R-:W-:Y:S02]  /*0120*/  UIADD3 UR7, UPT, UPT, -UR6, URZ, URZ ;  /* 0x000000ff06077290 */ /* 0x000fe4000fffe1ff */
[----:B------:R-:W-:Y:S02]  /*0130*/  IMAD.X R5, RZ, RZ, R3, P0 ;  /* 0x000000ffff057224 */ /* 0x000fe400000e0603 */
[----:B------:R-:W-:-:S08]  /*0140*/  IMAD.U32 R7, RZ, RZ, UR6 ;  /* 0x00000006ff077e24 */ /* 0x000fd0000f8e00ff */
.L_x_2:
[----:B------:R-:W2:Y:S04]  /*0150*/  LDG.E R9, desc[UR8][R4.64+-0x10] ;  /* 0xfffff00804097981 */ /* 0x000ea8000c1e1900 */
[----:B------:R-:W3:Y:S04]  /*0160*/  LDG.E R11, desc[UR8][R4.64+-0xc] ;  /* 0xfffff408040b7981 */ /* 0x000ee8000c1e1900 */
[----:B------:R-:W4:Y:S04]  /*0170*/  LDG.E R13, desc[UR8][R4.64+-0x8] ;  /* 0xfffff808040d7981 */ /* 0x000f28000c1e1900 */
[----:B------:R-:W5:Y:S04]  /*0180*/  LDG.E R15, desc[UR8][R4.64+-0x4] ;  /* 0xfffffc08040f7981 */ /* 0x000f68000c1e1900 */
[----:B------:R-:W5:Y:S04]  /*0190*/  LDG.E R17, desc[UR8][R4.64] ;  /* 0x0000000804117981 */ /* 0x000f68000c1e1900 */
[----:B------:R-:W5:Y:S04]  /*01a0*/  LDG.E R19, desc[UR8][R4.64+0x4] ;  /* 0x0000040804137981 */ /* 0x000f68000c1e1900 */
[----:B------:R-:W5:Y:S04]  /*01b0*/  LDG.E R21, desc[UR8][R4.64+0x8] ;  /* 0x0000080804157981 */ /* 0x000f68000c1e1900 */
[----:B------:R-:W5:Y:S01]  /*01c0*/  LDG.E R23, desc[UR8][R4.64+0xc] ;  /* 0x00000c0804177981 */ /* 0x000f62000c1e1900 */
[----:B0-----:R-:W-:Y:S01]  /*01d0*/  IMAD.MOV.U32 R8, RZ, RZ, R6 ;  /* 0x000000ffff087224 */ /* 0x001fe200078e0006 */
[----:B------:R-:W-:-:S04]  /*01e0*/  UIADD3 UR7, UPT, UPT, UR7, 0x8, URZ ;  /* 0x0000000807077890 */ /* 0x000fc8000fffe0ff */
[----:B------:R-:W-:Y:S01]  /*01f0*/  I2FP.F32.S32 R6, R8 ;  /* 0x0000000800067245 */ /* 0x000fe20000201400 */
[----:B------:R-:W-:-:S03]  /*0200*/  UISETP.NE.AND UP1, UPT, UR7, URZ, UPT ;  /* 0x000000ff0700728c */ /* 0x000fc6000bf25270 */
[----:B--2---:R-:W-:-:S13]  /*0210*/  FSETP.GT.AND P0, PT, R9, R6, PT ;  /* 0x000000060900720b */ /* 0x004fda0003f04000 */
[----:B------:R-:W0:Y:S02]  /*0220*/  @P0 F2I.TRUNC.NTZ R8, R9 ;  /* 0x0000000900080305 */ /* 0x000e24000020f100 */
[----:B0-----:R-:W-:-:S04]  /*0230*/  I2FP.F32.S32 R6, R8 ;  /* 0x0000000800067245 */ /* 0x001fc80000201400 */
[----:B---3--:R-:W-:-:S13]  /*0240*/  FSETP.GT.AND P0, PT, R11, R6, PT ;  /* 0x000000060b00720b */ /* 0x008fda0003f04000 */
[----:B------:R-:W0:Y:S02]  /*0250*/  @P0 F2I.TRUNC.NTZ R8, R11 ;  /* 0x0000000b00080305 */ /* 0x000e24000020f100 */
[----:B0-----:R-:W-:-:S04]  /*0260*/  I2FP.F32.S32 R6, R8 ;  /* 0x0000000800067245 */ /* 0x001fc80000201400 */
[----:B----4-:R-:W-:-:S13]  /*0270*/  FSETP.GT.AND P0, PT, R13, R6, PT ;  /* 0x000000060d00720b */ /* 0x010fda0003f04000 */
[----:B------:R-:W0:Y:S02]  /*0280*/  @P0 F2I.TRUNC.NTZ R8, R13 ;  /* 0x0000000d00080305 */ /* 0x000e24000020f100 */
[----:B0-----:R-:W-:-:S04]  /*0290*/  I2FP.F32.S32 R6, R8 ;  /* 0x0000000800067245 */ /* 0x001fc80000201400 */
[----:B-----5:R-:W-:-:S13]  /*02a0*/  FSETP.GT.AND P0, PT, R15, R6, PT ;  /* 0x000000060f00720b */ /* 0x020fda0003f04000 */
[----:B------:R-:W0:Y:S02]  /*02b0*/  @P0 F2I.TRUNC.NTZ R8, R15 ;  /* 0x0000000f00080305 */ /* 0x000e24000020f100 */
[----:B0-----:R-:W-:-:S04]  /*02c0*/  I2FP.F32.S32 R6, R8 ;  /* 0x0000000800067245 */ /* 0x001fc80000201400 */
[----:B------:R-:W-:-:S13]  /*02d0*/  FSETP.GT.AND P0, PT, R17, R6, PT ;  /* 0x000000061100720b */ /* 0x000fda0003f04000 */
        /* <DEDUP_REMOVED lines=9> */
[----:B------:R-:W0:Y:S01]  /*0370*/  @P0 F2I.TRUNC.NTZ R8, R23 ;  /* 0x0000001700080305 */ /* 0x000e22000020f100 */
[----:B------:R-:W-:-:S05]  /*0380*/  IADD3 R4, P0, PT, R4, 0x20, RZ ;  /* 0x0000002004047810 */ /* 0x000fca0007f1e0ff */
[----:B------:R-:W-:Y:S02]  /*0390*/  IMAD.X R5, RZ, RZ, R5, P0 ;  /* 0x000000ffff057224 */ /* 0x000fe400000e0605 */
[----:B0-----:R-:W-:Y:S01]  /*03a0*/  IMAD.MOV.U32 R6, RZ, RZ, R8 ;  /* 0x000000ffff067224 */ /* 0x001fe200078e0008 */
[----:B------:R-:W-:Y:S06]  /*03b0*/  BRA.U UP1, `(.L_x_2) ;  /* 0xfffffffd01647547 */ /* 0x000fec000b83ffff */
.L_x_1:
[----:B------:R-:W-:Y:S05]  /*03c0*/  BRA.U !UP0, `(.L_x_0) ;  /* 0x0000000108ac7547 */ /* 0x000fea000b800000 */
[----:B------:R-:W-:Y:S02]  /*03d0*/  UISETP.GE.U32.AND UP0, UPT, UR5, 0x4, UPT ;  /* 0x000000040500788c */ /* 0x000fe4000bf06070 */
[----:B------:R-:W-:-:S04]  /*03e0*/  ULOP3.LUT UR6, UR4, 0x3, URZ, 0xc0, !UPT ;  /* 0x0000000304067892 */ /* 0x000fc8000f8ec0ff */
[----:B------:R-:W-:-:S03]  /*03f0*/  UISETP.NE.AND UP1, UPT, UR6, URZ, UPT ;  /* 0x000000ff0600728c */ /* 0x000fc6000bf25270 */
[----:B------:R-:W-:Y:S08]  /*0400*/  BRA.U !UP0, `(.L_x_3) ;  /* 0x0000000108487547 */ /* 0x000ff0000b800000 */
[----:B------:R-:W-:-:S05]  /*0410*/  IMAD.WIDE.U32 R4, R7, 0x4, R2 ;  /* 0x0000000407047825 */ /* 0x000fca00078e0002 */
[----:B------:R-:W2:Y:S04]  /*0420*/  LDG.E R9, desc[UR8][R4.64] ;  /* 0x0000000804097981 */ /* 0x000ea8000c1e1900 */
[----:B------:R-:W3:Y:S04]  /*0430*/  LDG.E R11, desc[UR8][R4.64+0x4] ;  /* 0x00000408040b7981 */ /* 0x000ee8000c1e1900 */
[----:B------:R-:W4:Y:S04]  /*0440*/  LDG.E R13, desc[UR8][R4.64+0x8] ;  /* 0x00000808040d7981 */ /* 0x000f28000c1e1900 */
[----:B------:R-:W5:Y:S01]  /*0450*/  LDG.E R15, desc[UR8][R4.64+0xc] ;  /* 0x00000c08040f7981 */ /* 0x000f62000c1e1900 */
[----:B0-----:R-:W-:Y:S01]  /*0460*/  I2FP.F32.S32 R8, R6 ;  /* 0x0000000600087245 */ /* 0x001fe20000201400 */
[----:B------:R-:W-:-:S03]  /*0470*/  VIADD R7, R7, 0x4 ;  /* 0x0000000407077836 */ /* 0x000fc60000000000 */
        /* <DEDUP_REMOVED lines=10> */
[----:B------:R1:W2:Y:S02]  /*0520*/  @P0 F2I.TRUNC.NTZ R6, R15 ;  /* 0x0000000f00060305 */ /* 0x0002a4000020f100 */
.L_x_3:
[----:B------:R-:W-:Y:S05]  /*0530*/  BRA.U !UP1, `(.L_x_0) ;  /* 0x0000000109507547 */ /* 0x000fea000b800000 */
[----:B------:R-:W-:Y:S02]  /*0540*/  UISETP.NE.AND UP0, UPT, UR6, 0x1, UPT ;  /* 0x000000010600788c */ /* 0x000fe4000bf05270 */
[----:B------:R-:W-:-:S04]  /*0550*/  ULOP3.LUT UR4, UR4, 0x1, URZ, 0xc0, !UPT ;  /* 0x0000000104047892 */ /* 0x000fc8000f8ec0ff */
[----:B------:R-:W-:-:S03]  /*0560*/  UISETP.NE.U32.AND UP1, UPT, UR4, 0x1, UPT ;  /* 0x000000010400788c */ /* 0x000fc6000bf25070 */
[----:B------:R-:W-:Y:S08]  /*0570*/  BRA.U !UP0, `(.L_x_4) ;  /* 0x0000000108287547 */ /* 0x000ff0000b800000 */
[----:B------:R-:W-:-:S05]  /*0580*/  IMAD.WIDE.U32 R4, R7, 0x4, R2 ;  /* 0x0000000407047825 */ /* 0x000fca00078e0002 */
[----:B------:R-:W3:Y:S04]  /*0590*/  LDG.E R9, desc[UR8][R4.64] ;  /* 0x0000000804097981 */ /* 0x000ee8000c1e1900 */
[----:B------:R-:W4:Y:S01]  /*05a0*/  LDG.E R11, desc[UR8][R4.64+0x4] ;  /* 0x00000408040b7981 */ /* 0x000f22000c1e1900 */
[----:B0-2---:R-:W-:Y:S01]  /*05b0*/  I2FP.F32.S32 R8, R6 ;  /* 0x0000000600087245 */ /* 0x005fe20000201400 */
[----:B------:R-:W-:-:S03]  /*05c0*/  VIADD R7, R7, 0x2 ;  /* 0x0000000207077836 */ /* 0x000fc60000000000 */
[----:B---3--:R-:W-:-:S13]  /*05d0*/  FSETP.GT.AND P0, PT, R9, R8, PT ;  /* 0x000000080900720b */ /* 0x008fda0003f04000 */
[----:B------:R-:W0:Y:S02]  /*05e0*/  @P0 F2I.TRUNC.NTZ R6, R9 ;  /* 0x0000000900060305 */ /* 0x000e24000020f100 */
[----:B0-----:R-:W-:-:S04]  /*05f0*/  I2FP.F32.S32 R8, R6 ;  /* 0x0000000600087245 */ /* 0x001fc80000201400 */
[----:B----4-:R-:W-:-:S13]  /*0600*/  FSETP.GT.AND P0, PT, R11, R8, PT ;  /* 0x000000080b00720b */ /* 0x010fda0003f04000 */
[----:B------:R3:W4:Y:S02]  /*0610*/  @P0 F2I.TRUNC.NTZ R6, R11 ;  /* 0x0000000b00060305 */ /* 0x000724000020f100 */
.L_x_4:
[----:B------:R-:W-:Y:S05]  /*0620*/  BRA.U UP1, `(.L_x_0) ;  /* 0x0000000101147547 */ /* 0x000fea000b800000 */
[----:B------:R-:W-:-:S06]  /*0630*/  IMAD.WIDE.U32 R2, R7, 0x4, R2 ;  /* 0x0000000407027825 */ /* 0x000fcc00078e0002 */
[----:B------:R-:W5:Y:S01]  /*0640*/  LDG.E R2, desc[UR8][R2.64] ;  /* 0x0000000802027981 */ /* 0x000f62000c1e1900 */
[----:B0-2-4-:R-:W-:-:S04]  /*0650*/  I2FP.F32.S32 R5, R6 ;  /* 0x0000000600057245 */ /* 0x015fc80000201400 */
[----:B-----5:R-:W-:-:S13]  /*0660*/  FSETP.GT.AND P0, PT, R2, R5, PT ;  /* 0x000000050200720b */ /* 0x020fda0003f04000 */
[----:B------:R0:W2:Y:S02]  /*0670*/  @P0 F2I.TRUNC.NTZ R6, R2 ;  /* 0x0000000200060305 */ /* 0x0000a4000020f100 */
.L_x_0:
[----:B0-----:R-:W0:Y:S01]  /*0680*/  LDC.64 R2, c[0x0][0x380] ;  /* 0x0000e000ff027b82 */ /* 0x001e220000000a00 */
[----:B--2-4-:R-:W-:Y:S01]  /*0690*/  I2FP.F32.S32 R5, R6 ;  /* 0x0000000600057245 */ /* 0x014fe20000201400 */
[----:B0-----:R-:W-:-:S05]  /*06a0*/  IMAD.WIDE.U32 R2, R0, 0x4, R2 ;  /* 0x0000000400027825 */ /* 0x001fca00078e0002 */
[----:B------:R-:W-:Y:S01]  /*06b0*/  STG.E desc[UR8][R2.64], R5 ;  /* 0x0000000502007986 */ /* 0x000fe2000c101908 */
[----:B------:R-:W-:Y:S05]  /*06c0*/  EXIT ;  /* 0x000000000000794d */ /* 0x000fea0003800000 */
.L_x_5:
[----:B------:R-:W-:-:S00]  /*06d0*/  BRA `(.L_x_5) ;  /* 0xfffffffc00fc7947 */ /* 0x000fc0000383ffff */
[----:B------:R-:W-:-:S00]  /*06e0*/  NOP ;  /* 0x0000000000007918 */ /* 0x000fc00000000000 */
        /* <DEDUP_REMOVED lines=9> */
.L_x_6:


//--------------------- .nv.shared.reserved.0     --------------------------
	.section	.nv.shared.reserved.0,"aw",@nobits
	.weak		__nv_reservedSMEM_offset_0_alias
	.size		__nv_reservedSMEM_offset_0_alias, 0, 64
	.other		__nv_reservedSMEM_offset_0_alias,@"STO_CUDA_RESERVED_SHARED STV_DEFAULT"
__nv_reservedSMEM_offset_0_alias:
	.zero		0
	.zero		64


//--------------------- .nv.constant0._Z10KERNEL_maxPfS_i --------------------------
	.section	.nv.constant0._Z10KERNEL_maxPfS_i,"a",@progbits
	.sectionflags	@""
	.align	4
.nv.constant0._Z10KERNEL_maxPfS_i:
	.zero		916


//--------------------- SYMBOLS --------------------------

	.type		.nv.reservedSmem.offset0,@object
	.size		.nv.reservedSmem.offset0,0x4
